//
// Generated by NVIDIA NVVM Compiler
//
// Compiler Build ID: CL-36424714
// Cuda compilation tools, release 13.0, V13.0.88
// Based on NVVM 20.0.0
//

.version 9.0
.target sm_100
.address_size 64

	// .globl	_Z9streamLBMPdPKdPKiii

.visible .entry _Z9streamLBMPdPKdPKiii(
	.param .u64 .ptr .align 1 _Z9streamLBMPdPKdPKiii_param_0,
	.param .u64 .ptr .align 1 _Z9streamLBMPdPKdPKiii_param_1,
	.param .u64 .ptr .align 1 _Z9streamLBMPdPKdPKiii_param_2,
	.param .u32 _Z9streamLBMPdPKdPKiii_param_3,
	.param .u32 _Z9streamLBMPdPKdPKiii_param_4
)
{
	.reg .pred 	%p<12>;
	.reg .b32 	%r<88>;
	.reg .b64 	%rd<81>;
	.reg .b64 	%fd<16>;

	ld.param.u64 	%rd4, [_Z9streamLBMPdPKdPKiii_param_0];
	ld.param.u64 	%rd5, [_Z9streamLBMPdPKdPKiii_param_1];
	ld.param.u64 	%rd6, [_Z9streamLBMPdPKdPKiii_param_2];
	ld.param.u32 	%r22, [_Z9streamLBMPdPKdPKiii_param_3];
	ld.param.u32 	%r23, [_Z9streamLBMPdPKdPKiii_param_4];
	cvta.to.global.u64 	%rd1, %rd4;
	cvta.to.global.u64 	%rd2, %rd5;
	cvta.to.global.u64 	%rd3, %rd6;
	mov.u32 	%r24, %ctaid.x;
	mov.u32 	%r25, %ntid.x;
	mov.u32 	%r26, %tid.x;
	mad.lo.s32 	%r1, %r24, %r25, %r26;
	setp.ge.s32 	%p1, %r1, %r23;
	setp.lt.s32 	%p2, %r22, 1;
	or.pred  	%p3, %p1, %p2;
	@%p3 bra 	$L__BB0_12;
	and.b32  	%r2, %r22, 7;
	setp.lt.u32 	%p4, %r22, 8;
	mov.b32 	%r86, 0;
	@%p4 bra 	$L__BB0_4;
	and.b32  	%r29, %r22, 2147483640;
	neg.s32 	%r84, %r29;
	shl.b32 	%r4, %r23, 3;
	mul.lo.s32 	%r5, %r23, 3;
	shl.b32 	%r6, %r23, 2;
	mul.lo.s32 	%r7, %r23, 5;
	mul.lo.s32 	%r8, %r23, 6;
	mov.b32 	%r83, -1;
	mul.wide.s32 	%rd13, %r23, 4;
	mul.wide.s32 	%rd15, %r23, 8;
	mov.u32 	%r82, %r1;
$L__BB0_3:
	.pragma "nounroll";
	and.b32  	%r86, %r22, 2147483640;
	mul.wide.s32 	%rd7, %r82, 4;
	add.s64 	%rd8, %rd3, %rd7;
	ld.global.u32 	%r30, [%rd8];
	add.s32 	%r31, %r83, %r30;
	mul.wide.s32 	%rd9, %r82, 8;
	add.s64 	%rd10, %rd2, %rd9;
	ld.global.f64 	%fd1, [%rd10];
	mul.wide.s32 	%rd11, %r31, 8;
	add.s64 	%rd12, %rd1, %rd11;
	st.global.f64 	[%rd12], %fd1;
	add.s64 	%rd14, %rd8, %rd13;
	ld.global.u32 	%r32, [%rd14];
	add.s32 	%r33, %r23, %r83;
	add.s32 	%r34, %r33, %r32;
	add.s64 	%rd16, %rd10, %rd15;
	ld.global.f64 	%fd2, [%rd16];
	mul.wide.s32 	%rd17, %r34, 8;
	add.s64 	%rd18, %rd1, %rd17;
	st.global.f64 	[%rd18], %fd2;
	add.s64 	%rd19, %rd14, %rd13;
	ld.global.u32 	%r35, [%rd19];
	shl.b32 	%r36, %r23, 1;
	add.s32 	%r37, %r36, %r83;
	add.s32 	%r38, %r37, %r35;
	add.s64 	%rd20, %rd16, %rd15;
	ld.global.f64 	%fd3, [%rd20];
	mul.wide.s32 	%rd21, %r38, 8;
	add.s64 	%rd22, %rd1, %rd21;
	st.global.f64 	[%rd22], %fd3;
	add.s64 	%rd23, %rd19, %rd13;
	ld.global.u32 	%r39, [%rd23];
	add.s32 	%r40, %r5, %r83;
	add.s32 	%r41, %r40, %r39;
	add.s64 	%rd24, %rd20, %rd15;
	ld.global.f64 	%fd4, [%rd24];
	mul.wide.s32 	%rd25, %r41, 8;
	add.s64 	%rd26, %rd1, %rd25;
	st.global.f64 	[%rd26], %fd4;
	add.s64 	%rd27, %rd23, %rd13;
	ld.global.u32 	%r42, [%rd27];
	add.s32 	%r43, %r6, %r83;
	add.s32 	%r44, %r43, %r42;
	add.s64 	%rd28, %rd24, %rd15;
	ld.global.f64 	%fd5, [%rd28];
	mul.wide.s32 	%rd29, %r44, 8;
	add.s64 	%rd30, %rd1, %rd29;
	st.global.f64 	[%rd30], %fd5;
	add.s64 	%rd31, %rd27, %rd13;
	ld.global.u32 	%r45, [%rd31];
	add.s32 	%r46, %r7, %r83;
	add.s32 	%r47, %r46, %r45;
	add.s64 	%rd32, %rd28, %rd15;
	ld.global.f64 	%fd6, [%rd32];
	mul.wide.s32 	%rd33, %r47, 8;
	add.s64 	%rd34, %rd1, %rd33;
	st.global.f64 	[%rd34], %fd6;
	add.s64 	%rd35, %rd31, %rd13;
	ld.global.u32 	%r48, [%rd35];
	add.s32 	%r49, %r8, %r83;
	add.s32 	%r50, %r49, %r48;
	add.s64 	%rd36, %rd32, %rd15;
	ld.global.f64 	%fd7, [%rd36];
	mul.wide.s32 	%rd37, %r50, 8;
	add.s64 	%rd38, %rd1, %rd37;
	st.global.f64 	[%rd38], %fd7;
	add.s64 	%rd39, %rd35, %rd13;
	ld.global.u32 	%r51, [%rd39];
	mad.lo.s32 	%r52, %r23, 7, %r83;
	add.s32 	%r53, %r52, %r51;
	add.s64 	%rd40, %rd36, %rd15;
	ld.global.f64 	%fd8, [%rd40];
	mul.wide.s32 	%rd41, %r53, 8;
	add.s64 	%rd42, %rd1, %rd41;
	st.global.f64 	[%rd42], %fd8;
	add.s32 	%r84, %r84, 8;
	add.s32 	%r83, %r83, %r4;
	add.s32 	%r82, %r82, %r4;
	setp.ne.s32 	%p5, %r84, 0;
	@%p5 bra 	$L__BB0_3;
$L__BB0_4:
	setp.eq.s32 	%p6, %r2, 0;
	@%p6 bra 	$L__BB0_12;
	and.b32  	%r17, %r22, 3;
	setp.lt.u32 	%p7, %r2, 4;
	@%p7 bra 	$L__BB0_7;
	mul.lo.s32 	%r54, %r86, %r23;
	add.s32 	%r55, %r54, %r1;
	mul.wide.s32 	%rd43, %r55, 4;
	add.s64 	%rd44, %rd3, %rd43;
	ld.global.u32 	%r56, [%rd44];
	add.s32 	%r57, %r54, -1;
	add.s32 	%r58, %r57, %r56;
	mul.wide.s32 	%rd45, %r55, 8;
	add.s64 	%rd46, %rd2, %rd45;
	ld.global.f64 	%fd9, [%rd46];
	mul.wide.s32 	%rd47, %r58, 8;
	add.s64 	%rd48, %rd1, %rd47;
	st.global.f64 	[%rd48], %fd9;
	mul.wide.s32 	%rd49, %r23, 4;
	add.s64 	%rd50, %rd44, %rd49;
	ld.global.u32 	%r59, [%rd50];
	add.s32 	%r60, %r57, %r23;
	add.s32 	%r61, %r60, %r59;
	mul.wide.s32 	%rd51, %r23, 8;
	add.s64 	%rd52, %rd46, %rd51;
	ld.global.f64 	%fd10, [%rd52];
	mul.wide.s32 	%rd53, %r61, 8;
	add.s64 	%rd54, %rd1, %rd53;
	st.global.f64 	[%rd54], %fd10;
	add.s64 	%rd55, %rd50, %rd49;
	ld.global.u32 	%r62, [%rd55];
	add.s32 	%r63, %r60, %r23;
	add.s32 	%r64, %r63, %r62;
	add.s64 	%rd56, %rd52, %rd51;
	ld.global.f64 	%fd11, [%rd56];
	mul.wide.s32 	%rd57, %r64, 8;
	add.s64 	%rd58, %rd1, %rd57;
	st.global.f64 	[%rd58], %fd11;
	add.s64 	%rd59, %rd55, %rd49;
	ld.global.u32 	%r65, [%rd59];
	add.s32 	%r66, %r63, %r23;
	add.s32 	%r67, %r66, %r65;
	add.s64 	%rd60, %rd56, %rd51;
	ld.global.f64 	%fd12, [%rd60];
	mul.wide.s32 	%rd61, %r67, 8;
	add.s64 	%rd62, %rd1, %rd61;
	st.global.f64 	[%rd62], %fd12;
	add.s32 	%r86, %r86, 4;
$L__BB0_7:
	setp.eq.s32 	%p8, %r17, 0;
	@%p8 bra 	$L__BB0_12;
	setp.eq.s32 	%p9, %r17, 1;
	@%p9 bra 	$L__BB0_10;
	mul.lo.s32 	%r68, %r86, %r23;
	add.s32 	%r69, %r68, %r1;
	mul.wide.s32 	%rd63, %r69, 4;
	add.s64 	%rd64, %rd3, %rd63;
	ld.global.u32 	%r70, [%rd64];
	add.s32 	%r71, %r68, -1;
	add.s32 	%r72, %r71, %r70;
	mul.wide.s32 	%rd65, %r69, 8;
	add.s64 	%rd66, %rd2, %rd65;
	ld.global.f64 	%fd13, [%rd66];
	mul.wide.s32 	%rd67, %r72, 8;
	add.s64 	%rd68, %rd1, %rd67;
	st.global.f64 	[%rd68], %fd13;
	mul.wide.s32 	%rd69, %r23, 4;
	add.s64 	%rd70, %rd64, %rd69;
	ld.global.u32 	%r73, [%rd70];
	add.s32 	%r74, %r71, %r23;
	add.s32 	%r75, %r74, %r73;
	mul.wide.s32 	%rd71, %r23, 8;
	add.s64 	%rd72, %rd66, %rd71;
	ld.global.f64 	%fd14, [%rd72];
	mul.wide.s32 	%rd73, %r75, 8;
	add.s64 	%rd74, %rd1, %rd73;
	st.global.f64 	[%rd74], %fd14;
	add.s32 	%r86, %r86, 2;
$L__BB0_10:
	and.b32  	%r76, %r22, 1;
	setp.eq.b32 	%p10, %r76, 1;
	not.pred 	%p11, %p10;
	@%p11 bra 	$L__BB0_12;
	mul.lo.s32 	%r77, %r86, %r23;
	add.s32 	%r78, %r77, %r1;
	mul.wide.s32 	%rd75, %r78, 4;
	add.s64 	%rd76, %rd3, %rd75;
	ld.global.u32 	%r79, [%rd76];
	add.s32 	%r80, %r77, %r79;
	add.s32 	%r81, %r80, -1;
	mul.wide.s32 	%rd77, %r78, 8;
	add.s64 	%rd78, %rd2, %rd77;
	ld.global.f64 	%fd15, [%rd78];
	mul.wide.s32 	%rd79, %r81, 8;
	add.s64 	%rd80, %rd1, %rd79;
	st.global.f64 	[%rd80], %fd15;
$L__BB0_12:
	ret;

}


// ===== COMPILED SASS (sm_100) =====

	.target	sm_100

	.elftype	@"ET_EXEC"


//--------------------- .note.nv.tkinfo           --------------------------
	.section	.note.nv.tkinfo,"",@"SHT_NOTE"
	.sectionflags	@"SHF_NOTE_NV_TKINFO"
	.tkinfo
        /*0018*/ 	.word	0x00000002
        /*0030*/ 	.string	""
        /*0030*/ 	.string	"ptxas"
        /*0030*/ 	.string	"Cuda compilation tools, release 13.0, V13.0.88"
        /*0030*/ 	.string	"Build cuda_13.0.r13.0/compiler.36424714_0"
        /*0030*/ 	.string	"-arch sm_100 -m 64 "



//--------------------- .note.nv.cuinfo           --------------------------
	.section	.note.nv.cuinfo,"",@"SHT_NOTE"
	.sectionflags	@"SHF_NOTE_NV_CUINFO"
        /*0018*/ 	.short	0x0002
        /*001a*/ 	.short	0x0064
        /*001c*/ 	.short	0x0082
	.zero		2


//--------------------- .nv.info                  --------------------------
	.section	.nv.info,"",@"SHT_CUDA_INFO"
	.align	4


	//----- nvinfo : EIATTR_REGCOUNT
	.align		4
        /*0000*/ 	.byte	0x04, 0x2f
        /*0002*/ 	.short	(.L_1 - .L_0)
	.align		4
.L_0:
        /*0004*/ 	.word	index@(_Z9streamLBMPdPKdPKiii)
        /*0008*/ 	.word	0x00000020


	//----- nvinfo : EIATTR_FRAME_SIZE
	.align		4
.L_1:
        /*000c*/ 	.byte	0x04, 0x11
        /*000e*/ 	.short	(.L_3 - .L_2)
	.align		4
.L_2:
        /*0010*/ 	.word	index@(_Z9streamLBMPdPKdPKiii)
        /*0014*/ 	.word	0x00000000


	//----- nvinfo : EIATTR_MIN_STACK_SIZE
	.align		4
.L_3:
        /*0018*/ 	.byte	0x04, 0x12
        /*001a*/ 	.short	(.L_5 - .L_4)
	.align		4
.L_4:
        /*001c*/ 	.word	index@(_Z9streamLBMPdPKdPKiii)
        /*0020*/ 	.word	0x00000000
.L_5:


//--------------------- .nv.compat                --------------------------
	.section	.nv.compat,"",@"SHT_CUDA_COMPAT_INFO"
	.align	4
        /*0000*/ 	.byte	0x02, 0x09, 0x00, 0x00, 0x02, 0x02, 0x01, 0x00, 0x02, 0x05, 0x05, 0x00, 0x03, 0x07, 0x01, 0x01
        /*0010*/ 	.byte	0x02, 0x03, 0x00, 0x00, 0x02, 0x06, 0x01, 0x00, 0x04, 0x0b, 0x08, 0x00, 0x09, 0x00, 0x00, 0x00
        /*0020*/ 	.byte	0x00, 0x00, 0x00, 0x00


//--------------------- .nv.info._Z9streamLBMPdPKdPKiii --------------------------
	.section	.nv.info._Z9streamLBMPdPKdPKiii,"",@"SHT_CUDA_INFO"
	.sectionflags	@""
	.align	4


	//----- nvinfo : EIATTR_CUDA_API_VERSION
	.align		4
        /*0000*/ 	.byte	0x04, 0x37
        /*0002*/ 	.short	(.L_7 - .L_6)
.L_6:
        /*0004*/ 	.word	0x00000082


	//----- nvinfo : EIATTR_KPARAM_INFO
	.align		4
.L_7:
        /*0008*/ 	.byte	0x04, 0x17
        /*000a*/ 	.short	(.L_9 - .L_8)
.L_8:
        /*000c*/ 	.word	0x00000000
        /*0010*/ 	.short	0x0004
        /*0012*/ 	.short	0x001c
        /*0014*/ 	.byte	0x00, 0xf0, 0x11, 0x00


	//----- nvinfo : EIATTR_KPARAM_INFO
	.align		4
.L_9:
        /*0018*/ 	.byte	0x04, 0x17
        /*001a*/ 	.short	(.L_11 - .L_10)
.L_10:
        /*001c*/ 	.word	0x00000000
        /*0020*/ 	.short	0x0003
        /*0022*/ 	.short	0x0018
        /*0024*/ 	.byte	0x00, 0xf0, 0x11, 0x00


	//----- nvinfo : EIATTR_KPARAM_INFO
	.align		4
.L_11:
        /*0028*/ 	.byte	0x04, 0x17
        /*002a*/ 	.short	(.L_13 - .L_12)
.L_12:
        /*002c*/ 	.word	0x00000000
        /*0030*/ 	.short	0x0002
        /*0032*/ 	.short	0x0010
        /*0034*/ 	.byte	0x00, 0xf5, 0x21, 0x00


	//----- nvinfo : EIATTR_KPARAM_INFO
	.align		4
.L_13:
        /*0038*/ 	.byte	0x04, 0x17
        /*003a*/ 	.short	(.L_15 - .L_14)
.L_14:
        /*003c*/ 	.word	0x00000000
        /*0040*/ 	.short	0x0001
        /*0042*/ 	.short	0x0008
        /*0044*/ 	.byte	0x00, 0xf5, 0x21, 0x00


	//----- nvinfo : EIATTR_KPARAM_INFO
	.align		4
.L_15:
        /*0048*/ 	.byte	0x04, 0x17
        /*004a*/ 	.short	(.L_17 - .L_16)
.L_16:
        /*004c*/ 	.word	0x00000000
        /*0050*/ 	.short	0x0000
        /*0052*/ 	.short	0x0000
        /*0054*/ 	.byte	0x00, 0xf5, 0x21, 0x00


	//----- nvinfo : EIATTR_SPARSE_MMA_MASK
	.align		4
.L_17:
        /*0058*/ 	.byte	0x03, 0x50
        /*005a*/ 	.short	0x0000


	//----- nvinfo : EIATTR_MAXREG_COUNT
	.align		4
        /*005c*/ 	.byte	0x03, 0x1b
        /*005e*/ 	.short	0x00ff


	//----- nvinfo : EIATTR_MERCURY_ISA_VERSION
	.align		4
        /*0060*/ 	.byte	0x03, 0x5f
        /*0062*/ 	.short	0x0101


	//----- nvinfo : EIATTR_VRC_CTA_INIT_COUNT
	.align		4
        /*0064*/ 	.byte	0x02, 0x4a
	.zero		1
	.zero		1


	//----- nvinfo : EIATTR_EXIT_INSTR_OFFSETS
	.align		4
        /*0068*/ 	.byte	0x04, 0x1c
        /*006a*/ 	.short	(.L_19 - .L_18)


	//   ....[0]....
.L_18:
        /*006c*/ 	.word	0x00000080


	//   ....[1]....
        /*0070*/ 	.word	0x00000590


	//   ....[2]....
        /*0074*/ 	.word	0x00000820


	//   ....[3]....
        /*0078*/ 	.word	0x000009b0


	//   ....[4]....
        /*007c*/ 	.word	0x00000a80


	//----- nvinfo : EIATTR_CBANK_PARAM_SIZE
	.align		4
.L_19:
        /*0080*/ 	.byte	0x03, 0x19
        /*0082*/ 	.short	0x0020


	//----- nvinfo : EIATTR_PARAM_CBANK
	.align		4
        /*0084*/ 	.byte	0x04, 0x0a
        /*0086*/ 	.short	(.L_21 - .L_20)
	.align		4
.L_20:
        /*0088*/ 	.word	index@(.nv.constant0._Z9streamLBMPdPKdPKiii)
        /*008c*/ 	.short	0x0380
        /*008e*/ 	.short	0x0020


	//----- nvinfo : EIATTR_SW_WAR
	.align		4
.L_21:
        /*0090*/ 	.byte	0x04, 0x36
        /*0092*/ 	.short	(.L_23 - .L_22)
.L_22:
        /*0094*/ 	.word	0x00000008
.L_23:


//--------------------- .nv.callgraph             --------------------------
	.section	.nv.callgraph,"",@"SHT_CUDA_CALLGRAPH"
	.align	4
	.sectionentsize	8
	.align		4
        /*0000*/ 	.word	0x00000000
	.align		4
        /*0004*/ 	.word	0xffffffff
	.align		4
        /*0008*/ 	.word	0x00000000
	.align		4
        /*000c*/ 	.word	0xfffffffe
	.align		4
        /*0010*/ 	.word	0x00000000
	.align		4
        /*0014*/ 	.word	0xfffffffd
	.align		4
        /*0018*/ 	.word	0x00000000
	.align		4
        /*001c*/ 	.word	0xfffffffc


//--------------------- .text._Z9streamLBMPdPKdPKiii --------------------------
	.section	.text._Z9streamLBMPdPKdPKiii,"ax",@progbits
	.align	128
        .global         _Z9streamLBMPdPKdPKiii
        .type           _Z9streamLBMPdPKdPKiii,@function
        .size           _Z9streamLBMPdPKdPKiii,(.L_x_5 - _Z9streamLBMPdPKdPKiii)
        .other          _Z9streamLBMPdPKdPKiii,@"STO_CUDA_ENTRY STV_DEFAULT"
_Z9streamLBMPdPKdPKiii:
.text._Z9streamLBMPdPKdPKiii:
[----:B------:R-:W-:Y:S01]  /*0000*/  LDC R1, c[0x0][0x37c] ;  /* 0x0000df00ff017b82 */ /* 0x000fe20000000800 */
[----:B------:R-:W0:Y:S07]  /*0010*/  S2R R5, SR_TID.X ;  /* 0x0000000000057919 */ /* 0x000e2e0000002100 */
[----:B------:R-:W0:Y:S08]  /*0020*/  S2UR UR4, SR_CTAID.X ;  /* 0x00000000000479c3 */ /* 0x000e300000002500 */
[----:B------:R-:W0:Y:S08]  /*0030*/  LDC R0, c[0x0][0x360] ;  /* 0x0000d800ff007b82 */ /* 0x000e300000000800 */
[----:B------:R-:W1:Y:S01]  /*0040*/  LDC.64 R2, c[0x0][0x398] ;  /* 0x0000e600ff027b82 */ /* 0x000e620000000a00 */
[----:B0-----:R-:W-:Y:S01]  /*0050*/  IMAD R0, R0, UR4, R5 ;  /* 0x0000000400007c24 */ /* 0x001fe2000f8e0205 */
[----:B-1----:R-:W-:-:S04]  /*0060*/  ISETP.GE.AND P0, PT, R2, 0x1, PT ;  /* 0x000000010200780c */ /* 0x002fc80003f06270 */
[----:B------:R-:W-:-:S13]  /*0070*/  ISETP.GE.OR P0, PT, R0, R3, !P0 ;  /* 0x000000030000720c */ /* 0x000fda0004706670 */
[----:B------:R-:W-:Y:S05]  /*0080*/  @P0 EXIT ;  /* 0x000000000000094d */ /* 0x000fea0003800000 */
[C---:B------:R-:W-:Y:S01]  /*0090*/  ISETP.GE.U32.AND P0, PT, R2.reuse, 0x8, PT ;  /* 0x000000080200780c */ /* 0x040fe20003f06070 */
[----:B------:R-:W0:Y:S01]  /*00a0*/  LDCU.64 UR4, c[0x0][0x358] ;  /* 0x00006b00ff0477ac */ /* 0x000e220008000a00 */
[----:B------:R-:W-:Y:S01]  /*00b0*/  HFMA2 R6, -RZ, RZ, 0, 0 ;  /* 0x00000000ff067431 */ /* 0x000fe200000001ff */
[----:B------:R-:W-:-:S10]  /*00c0*/  LOP3.LUT R9, R2, 0x7, RZ, 0xc0, !PT ;  /* 0x0000000702097812 */ /* 0x000fd400078ec0ff */
[----:B------:R-:W-:Y:S05]  /*00d0*/  @!P0 BRA `(.L_x_0) ;  /* 0x0000000400288947 */ /* 0x000fea0003800000 */
[----:B------:R-:W-:Y:S02]  /*00e0*/  LOP3.LUT R6, R2, 0x7ffffff8, RZ, 0xc0, !PT ;  /* 0x7ffffff802067812 */ /* 0x000fe400078ec0ff */
[----:B------:R-:W-:Y:S02]  /*00f0*/  MOV R10, 0xffffffff ;  /* 0xffffffff000a7802 */ /* 0x000fe40000000f00 */
[----:B------:R-:W-:Y:S02]  /*0100*/  MOV R8, R0 ;  /* 0x0000000000087202 */ /* 0x000fe40000000f00 */
[----:B------:R-:W-:-:S07]  /*0110*/  IADD3 R7, PT, PT, -R6, RZ, RZ ;  /* 0x000000ff06077210 */ /* 0x000fce0007ffe1ff */
.L_x_1:
[----:B-1----:R-:W1:Y:S08]  /*0120*/  LDC.64 R16, c[0x0][0x390] ;  /* 0x0000e400ff107b82 */ /* 0x002e700000000a00 */
[----:B------:R-:W2:Y:S08]  /*0130*/  LDC.64 R14, c[0x0][0x388] ;  /* 0x0000e200ff0e7b82 */ /* 0x000eb00000000a00 */
[----:B------:R-:W3:Y:S01]  /*0140*/  LDC.64 R4, c[0x0][0x380] ;  /* 0x0000e000ff047b82 */ /* 0x000ee20000000a00 */
[----:B-1----:R-:W-:-:S05]  /*0150*/  IMAD.WIDE R16, R8, 0x4, R16 ;  /* 0x0000000408107825 */ /* 0x002fca00078e0210 */
[----:B0-----:R-:W4:Y:S01]  /*0160*/  LDG.E R11, desc[UR4][R16.64] ;  /* 0x00000004100b7981 */ /* 0x001f22000c1e1900 */
[----:B--2---:R-:W-:-:S05]  /*0170*/  IMAD.WIDE R14, R8, 0x8, R14 ;  /* 0x00000008080e7825 */ /* 0x004fca00078e020e */
[----:B------:R-:W2:Y:S01]  /*0180*/  LDG.E.64 R18, desc[UR4][R14.64] ;  /* 0x000000040e127981 */ /* 0x000ea2000c1e1b00 */
[----:B------:R-:W-:-:S04]  /*0190*/  IMAD.WIDE R12, R3, 0x4, R16 ;  /* 0x00000004030c7825 */ /* 0x000fc800078e0210 */
[----:B------:R-:W-:Y:S01]  /*01a0*/  IMAD.WIDE R20, R3, 0x8, R14 ;  /* 0x0000000803147825 */ /* 0x000fe200078e020e */
[----:B----4-:R-:W-:-:S05]  /*01b0*/  IADD3 R11, PT, PT, R11, R10, RZ ;  /* 0x0000000a0b0b7210 */ /* 0x010fca0007ffe0ff */
[----:B---3--:R-:W-:-:S05]  /*01c0*/  IMAD.WIDE R26, R11, 0x8, R4 ;  /* 0x000000080b1a7825 */ /* 0x008fca00078e0204 */
[----:B--2---:R0:W-:Y:S04]  /*01d0*/  STG.E.64 desc[UR4][R26.64], R18 ;  /* 0x000000121a007986 */ /* 0x0041e8000c101b04 */
[----:B------:R-:W2:Y:S04]  /*01e0*/  LDG.E R11, desc[UR4][R12.64] ;  /* 0x000000040c0b7981 */ /* 0x000ea8000c1e1900 */
[----:B------:R-:W3:Y:S01]  /*01f0*/  LDG.E.64 R22, desc[UR4][R20.64] ;  /* 0x0000000414167981 */ /* 0x000ee2000c1e1b00 */
[----:B------:R-:W-:-:S04]  /*0200*/  IMAD.WIDE R14, R3, 0x4, R12 ;  /* 0x00000004030e7825 */ /* 0x000fc800078e020c */
[----:B------:R-:W-:Y:S01]  /*0210*/  IMAD.WIDE R16, R3, 0x8, R20 ;  /* 0x0000000803107825 */ /* 0x000fe200078e0214 */
[----:B--2---:R-:W-:-:S05]  /*0220*/  IADD3 R11, PT, PT, R11, R3, R10 ;  /* 0x000000030b0b7210 */ /* 0x004fca0007ffe00a */
[----:B------:R-:W-:-:S05]  /*0230*/  IMAD.WIDE R28, R11, 0x8, R4 ;  /* 0x000000080b1c7825 */ /* 0x000fca00078e0204 */
[----:B---3--:R1:W-:Y:S04]  /*0240*/  STG.E.64 desc[UR4][R28.64], R22 ;  /* 0x000000161c007986 */ /* 0x0083e8000c101b04 */
[----:B------:R-:W2:Y:S04]  /*0250*/  LDG.E R11, desc[UR4][R14.64] ;  /* 0x000000040e0b7981 */ /* 0x000ea8000c1e1900 */
[----:B------:R-:W3:Y:S01]  /*0260*/  LDG.E.64 R24, desc[UR4][R16.64] ;  /* 0x0000000410187981 */ /* 0x000ee2000c1e1b00 */
[C---:B0-----:R-:W-:Y:S01]  /*0270*/  LEA R18, R3.reuse, R10, 0x1 ;  /* 0x0000000a03127211 */ /* 0x041fe200078e08ff */
[----:B------:R-:W-:-:S03]  /*0280*/  IMAD.WIDE R12, R3, 0x4, R14 ;  /* 0x00000004030c7825 */ /* 0x000fc600078e020e */
[----:B--2---:R-:W-:-:S05]  /*0290*/  IADD3 R11, PT, PT, R11, R18, RZ ;  /* 0x000000120b0b7210 */ /* 0x004fca0007ffe0ff */
[----:B------:R-:W-:-:S05]  /*02a0*/  IMAD.WIDE R26, R11, 0x8, R4 ;  /* 0x000000080b1a7825 */ /* 0x000fca00078e0204 */
[----:B---3--:R0:W-:Y:S04]  /*02b0*/  STG.E.64 desc[UR4][R26.64], R24 ;  /* 0x000000181a007986 */ /* 0x0081e8000c101b04 */
[----:B------:R-:W2:Y:S01]  /*02c0*/  LDG.E R11, desc[UR4][R12.64] ;  /* 0x000000040c0b7981 */ /* 0x000ea2000c1e1900 */
[----:B------:R-:W-:-:S05]  /*02d0*/  IMAD.WIDE R18, R3, 0x8, R16 ;  /* 0x0000000803127825 */ /* 0x000fca00078e0210 */
[----:B------:R-:W3:Y:S01]  /*02e0*/  LDG.E.64 R20, desc[UR4][R18.64] ;  /* 0x0000000412147981 */ /* 0x000ee2000c1e1b00 */
[C---:B------:R-:W-:Y:S02]  /*02f0*/  IMAD R14, R3.reuse, 0x3, R10 ;  /* 0x00000003030e7824 */ /* 0x040fe400078e020a */
[----:B------:R-:W-:-:S03]  /*0300*/  IMAD.WIDE R16, R3, 0x8, R18 ;  /* 0x0000000803107825 */ /* 0x000fc600078e0212 */
[----:B--2---:R-:W-:Y:S01]  /*0310*/  IADD3 R11, PT, PT, R11, R14, RZ ;  /* 0x0000000e0b0b7210 */ /* 0x004fe20007ffe0ff */
[----:B------:R-:W-:-:S04]  /*0320*/  IMAD.WIDE R14, R3, 0x4, R12 ;  /* 0x00000004030e7825 */ /* 0x000fc800078e020c */
[----:B-1----:R-:W-:-:S05]  /*0330*/  IMAD.WIDE R28, R11, 0x8, R4 ;  /* 0x000000080b1c7825 */ /* 0x002fca00078e0204 */
[----:B---3--:R1:W-:Y:S04]  /*0340*/  STG.E.64 desc[UR4][R28.64], R20 ;  /* 0x000000141c007986 */ /* 0x0083e8000c101b04 */
[----:B------:R-:W2:Y:S04]  /*0350*/  LDG.E R11, desc[UR4][R14.64] ;  /* 0x000000040e0b7981 */ /* 0x000ea8000c1e1900 */
[----:B------:R-:W3:Y:S01]  /*0360*/  LDG.E.64 R22, desc[UR4][R16.64] ;  /* 0x0000000410167981 */ /* 0x000ee2000c1e1b00 */
[C---:B------:R-:W-:Y:S01]  /*0370*/  LEA R12, R3.reuse, R10, 0x2 ;  /* 0x0000000a030c7211 */ /* 0x040fe200078e10ff */
[----:B------:R-:W-:-:S03]  /*0380*/  IMAD.WIDE R18, R3, 0x8, R16 ;  /* 0x0000000803127825 */ /* 0x000fc600078e0210 */
[----:B--2---:R-:W-:Y:S01]  /*0390*/  IADD3 R11, PT, PT, R11, R12, RZ ;  /* 0x0000000c0b0b7210 */ /* 0x004fe20007ffe0ff */
[----:B------:R-:W-:-:S04]  /*03a0*/  IMAD.WIDE R12, R3, 0x4, R14 ;  /* 0x00000004030c7825 */ /* 0x000fc800078e020e */
[----:B0-----:R-:W-:-:S05]  /*03b0*/  IMAD.WIDE R24, R11, 0x8, R4 ;  /* 0x000000080b187825 */ /* 0x001fca00078e0204 */
[----:B---3--:R0:W-:Y:S04]  /*03c0*/  STG.E.64 desc[UR4][R24.64], R22 ;  /* 0x0000001618007986 */ /* 0x0081e8000c101b04 */
[----:B------:R-:W2:Y:S04]  /*03d0*/  LDG.E R11, desc[UR4][R12.64] ;  /* 0x000000040c0b7981 */ /* 0x000ea8000c1e1900 */
[----:B-1----:R-:W3:Y:S01]  /*03e0*/  LDG.E.64 R20, desc[UR4][R18.64] ;  /* 0x0000000412147981 */ /* 0x002ee2000c1e1b00 */
[C---:B------:R-:W-:Y:S02]  /*03f0*/  IMAD R14, R3.reuse, 0x5, R10 ;  /* 0x00000005030e7824 */ /* 0x040fe400078e020a */
[----:B------:R-:W-:-:S03]  /*0400*/  IMAD.WIDE R16, R3, 0x8, R18 ;  /* 0x0000000803107825 */ /* 0x000fc600078e0212 */
[----:B--2---:R-:W-:Y:S01]  /*0410*/  IADD3 R11, PT, PT, R11, R14, RZ ;  /* 0x0000000e0b0b7210 */ /* 0x004fe20007ffe0ff */
[----:B------:R-:W-:-:S04]  /*0420*/  IMAD.WIDE R14, R3, 0x4, R12 ;  /* 0x00000004030e7825 */ /* 0x000fc800078e020c */
[----:B------:R-:W-:-:S05]  /*0430*/  IMAD.WIDE R26, R11, 0x8, R4 ;  /* 0x000000080b1a7825 */ /* 0x000fca00078e0204 */
[----:B---3--:R1:W-:Y:S04]  /*0440*/  STG.E.64 desc[UR4][R26.64], R20 ;  /* 0x000000141a007986 */ /* 0x0083e8000c101b04 */
[----:B------:R-:W2:Y:S04]  /*0450*/  LDG.E R11, desc[UR4][R14.64] ;  /* 0x000000040e0b7981 */ /* 0x000ea8000c1e1900 */
[----:B0-----:R-:W3:Y:S01]  /*0460*/  LDG.E.64 R22, desc[UR4][R16.64] ;  /* 0x0000000410167981 */ /* 0x001ee2000c1e1b00 */
[C---:B------:R-:W-:Y:S02]  /*0470*/  IMAD R12, R3.reuse, 0x6, R10 ;  /* 0x00000006030c7824 */ /* 0x040fe400078e020a */
[----:B------:R-:W-:-:S04]  /*0480*/  IMAD.WIDE R18, R3, 0x4, R14 ;  /* 0x0000000403127825 */ /* 0x000fc800078e020e */
[----:B------:R-:W-:Y:S01]  /*0490*/  IMAD.WIDE R24, R3, 0x8, R16 ;  /* 0x0000000803187825 */ /* 0x000fe200078e0210 */
[----:B--2---:R-:W-:-:S05]  /*04a0*/  IADD3 R11, PT, PT, R11, R12, RZ ;  /* 0x0000000c0b0b7210 */ /* 0x004fca0007ffe0ff */
[----:B------:R-:W-:-:S05]  /*04b0*/  IMAD.WIDE R12, R11, 0x8, R4 ;  /* 0x000000080b0c7825 */ /* 0x000fca00078e0204 */
[----:B---3--:R1:W-:Y:S04]  /*04c0*/  STG.E.64 desc[UR4][R12.64], R22 ;  /* 0x000000160c007986 */ /* 0x0083e8000c101b04 */
[----:B------:R-:W2:Y:S04]  /*04d0*/  LDG.E R18, desc[UR4][R18.64] ;  /* 0x0000000412127981 */ /* 0x000ea8000c1e1900 */
[----:B------:R-:W3:Y:S01]  /*04e0*/  LDG.E.64 R24, desc[UR4][R24.64] ;  /* 0x0000000418187981 */ /* 0x000ee2000c1e1b00 */
[----:B------:R-:W-:Y:S01]  /*04f0*/  IADD3 R7, PT, PT, R7, 0x8, RZ ;  /* 0x0000000807077810 */ /* 0x000fe20007ffe0ff */
[C---:B------:R-:W-:Y:S01]  /*0500*/  IMAD R11, R3.reuse, 0x7, R10 ;  /* 0x00000007030b7824 */ /* 0x040fe200078e020a */
[----:B------:R-:W-:-:S02]  /*0510*/  LEA R8, R3, R8, 0x3 ;  /* 0x0000000803087211 */ /* 0x000fc400078e18ff */
[----:B------:R-:W-:Y:S02]  /*0520*/  ISETP.NE.AND P0, PT, R7, RZ, PT ;  /* 0x000000ff0700720c */ /* 0x000fe40003f05270 */
[----:B------:R-:W-:Y:S02]  /*0530*/  LEA R10, R3, R10, 0x3 ;  /* 0x0000000a030a7211 */ /* 0x000fe400078e18ff */
[----:B--2---:R-:W-:-:S05]  /*0540*/  IADD3 R11, PT, PT, R18, R11, RZ ;  /* 0x0000000b120b7210 */ /* 0x004fca0007ffe0ff */
[----:B------:R-:W-:-:S05]  /*0550*/  IMAD.WIDE R4, R11, 0x8, R4 ;  /* 0x000000080b047825 */ /* 0x000fca00078e0204 */
[----:B---3--:R1:W-:Y:S01]  /*0560*/  STG.E.64 desc[UR4][R4.64], R24 ;  /* 0x0000001804007986 */ /* 0x0083e2000c101b04 */
[----:B------:R-:W-:Y:S05]  /*0570*/  @P0 BRA `(.L_x_1) ;  /* 0xfffffff800e80947 */ /* 0x000fea000383ffff */
.L_x_0:
[----:B------:R-:W-:-:S13]  /*0580*/  ISETP.NE.AND P0, PT, R9, RZ, PT ;  /* 0x000000ff0900720c */ /* 0x000fda0003f05270 */
[----:B0-----:R-:W-:Y:S05]  /*0590*/  @!P0 EXIT ;  /* 0x000000000000894d */ /* 0x001fea0003800000 */
[----:B------:R-:W-:Y:S02]  /*05a0*/  ISETP.GE.U32.AND P0, PT, R9, 0x4, PT ;  /* 0x000000040900780c */ /* 0x000fe40003f06070 */
[----:B------:R-:W-:-:S04]  /*05b0*/  LOP3.LUT R7, R2, 0x3, RZ, 0xc0, !PT ;  /* 0x0000000302077812 */ /* 0x000fc800078ec0ff */
[----:B------:R-:W-:-:S07]  /*05c0*/  ISETP.NE.AND P1, PT, R7, RZ, PT ;  /* 0x000000ff0700720c */ /* 0x000fce0003f25270 */
[----:B------:R-:W-:Y:S06]  /*05d0*/  @!P0 BRA `(.L_x_2) ;  /* 0x0000000000908947 */ /* 0x000fec0003800000 */
[----:B-1----:R-:W0:Y:S01]  /*05e0*/  LDC.64 R12, c[0x0][0x390] ;  /* 0x0000e400ff0c7b82 */ /* 0x002e220000000a00 */
[----:B------:R-:W-:-:S07]  /*05f0*/  IMAD R5, R6, R3, R0 ;  /* 0x0000000306057224 */ /* 0x000fce00078e0200 */
[----:B------:R-:W1:Y:S01]  /*0600*/  LDC.64 R14, c[0x0][0x388] ;  /* 0x0000e200ff0e7b82 */ /* 0x000e620000000a00 */
[----:B0-----:R-:W-:-:S05]  /*0610*/  IMAD.WIDE R12, R5, 0x4, R12 ;  /* 0x00000004050c7825 */ /* 0x001fca00078e020c */
[----:B------:R-:W2:Y:S01]  /*0620*/  LDG.E R8, desc[UR4][R12.64] ;  /* 0x000000040c087981 */ /* 0x000ea2000c1e1900 */
[----:B-1----:R-:W-:Y:S02]  /*0630*/  IMAD.WIDE R14, R5, 0x8, R14 ;  /* 0x00000008050e7825 */ /* 0x002fe400078e020e */
[----:B------:R-:W0:Y:S03]  /*0640*/  LDC.64 R4, c[0x0][0x380] ;  /* 0x0000e000ff047b82 */ /* 0x000e260000000a00 */
[----:B------:R-:W3:Y:S01]  /*0650*/  LDG.E.64 R16, desc[UR4][R14.64] ;  /* 0x000000040e107981 */ /* 0x000ee2000c1e1b00 */
[----:B------:R-:W-:Y:S02]  /*0660*/  IMAD R22, R6, R3, -0x1 ;  /* 0xffffffff06167424 */ /* 0x000fe400078e0203 */
[----:B------:R-:W-:-:S03]  /*0670*/  IMAD.WIDE R10, R3, 0x8, R14 ;  /* 0x00000008030a7825 */ /* 0x000fc600078e020e */
[----:B--2---:R-:W-:Y:S01]  /*0680*/  IADD3 R19, PT, PT, R8, R22, RZ ;  /* 0x0000001608137210 */ /* 0x004fe20007ffe0ff */
[----:B------:R-:W-:-:S04]  /*0690*/  IMAD.WIDE R8, R3, 0x4, R12 ;  /* 0x0000000403087825 */ /* 0x000fc800078e020c */
[----:B0-----:R-:W-:-:S05]  /*06a0*/  IMAD.WIDE R18, R19, 0x8, R4 ;  /* 0x0000000813127825 */ /* 0x001fca00078e0204 */
[----:B---3--:R0:W-:Y:S04]  /*06b0*/  STG.E.64 desc[UR4][R18.64], R16 ;  /* 0x0000001012007986 */ /* 0x0081e8000c101b04 */
[----:B------:R-:W2:Y:S04]  /*06c0*/  LDG.E R23, desc[UR4][R8.64] ;  /* 0x0000000408177981 */ /* 0x000ea8000c1e1900 */
[----:B------:R-:W3:Y:S01]  /*06d0*/  LDG.E.64 R20, desc[UR4][R10.64] ;  /* 0x000000040a147981 */ /* 0x000ee2000c1e1b00 */
[----:B------:R-:W-:Y:S01]  /*06e0*/  IADD3 R24, PT, PT, R22, R3, RZ ;  /* 0x0000000316187210 */ /* 0x000fe20007ffe0ff */
[----:B------:R-:W-:-:S04]  /*06f0*/  IMAD.WIDE R12, R3, 0x4, R8 ;  /* 0x00000004030c7825 */ /* 0x000fc800078e0208 */
[----:B------:R-:W-:Y:S01]  /*0700*/  IMAD.WIDE R14, R3, 0x8, R10 ;  /* 0x00000008030e7825 */ /* 0x000fe200078e020a */
[----:B--2---:R-:W-:-:S05]  /*0710*/  IADD3 R23, PT, PT, R23, R24, RZ ;  /* 0x0000001817177210 */ /* 0x004fca0007ffe0ff */
[----:B------:R-:W-:-:S05]  /*0720*/  IMAD.WIDE R22, R23, 0x8, R4 ;  /* 0x0000000817167825 */ /* 0x000fca00078e0204 */
[----:B---3--:R2:W-:Y:S04]  /*0730*/  STG.E.64 desc[UR4][R22.64], R20 ;  /* 0x0000001416007986 */ /* 0x0085e8000c101b04 */
[----:B------:R-:W3:Y:S04]  /*0740*/  LDG.E R25, desc[UR4][R12.64] ;  /* 0x000000040c197981 */ /* 0x000ee8000c1e1900 */
[----:B0-----:R-:W4:Y:S01]  /*0750*/  LDG.E.64 R16, desc[UR4][R14.64] ;  /* 0x000000040e107981 */ /* 0x001f22000c1e1b00 */
[----:B------:R-:W-:Y:S01]  /*0760*/  IADD3 R24, PT, PT, R24, R3, RZ ;  /* 0x0000000318187210 */ /* 0x000fe20007ffe0ff */
[----:B------:R-:W-:-:S04]  /*0770*/  IMAD.WIDE R10, R3, 0x4, R12 ;  /* 0x00000004030a7825 */ /* 0x000fc800078e020c */
[----:B------:R-:W-:Y:S01]  /*0780*/  IMAD.WIDE R18, R3, 0x8, R14 ;  /* 0x0000000803127825 */ /* 0x000fe200078e020e */
[----:B---3--:R-:W-:-:S05]  /*0790*/  IADD3 R9, PT, PT, R25, R24, RZ ;  /* 0x0000001819097210 */ /* 0x008fca0007ffe0ff */
[----:B------:R-:W-:-:S05]  /*07a0*/  IMAD.WIDE R8, R9, 0x8, R4 ;  /* 0x0000000809087825 */ /* 0x000fca00078e0204 */
[----:B----4-:R2:W-:Y:S04]  /*07b0*/  STG.E.64 desc[UR4][R8.64], R16 ;  /* 0x0000001008007986 */ /* 0x0105e8000c101b04 */
[----:B------:R-:W3:Y:S04]  /*07c0*/  LDG.E R10, desc[UR4][R10.64] ;  /* 0x000000040a0a7981 */ /* 0x000ee8000c1e1900 */
[----:B------:R-:W4:Y:S01]  /*07d0*/  LDG.E.64 R18, desc[UR4][R18.64] ;  /* 0x0000000412127981 */ /* 0x000f22000c1e1b00 */
[----:B------:R-:W-:Y:S02]  /*07e0*/  IADD3 R6, PT, PT, R6, 0x4, RZ ;  /* 0x0000000406067810 */ /* 0x000fe40007ffe0ff */
[----:B---3--:R-:W-:-:S05]  /*07f0*/  IADD3 R13, PT, PT, R10, R3, R24 ;  /* 0x000000030a0d7210 */ /* 0x008fca0007ffe018 */
[----:B------:R-:W-:-:S05]  /*0800*/  IMAD.WIDE R4, R13, 0x8, R4 ;  /* 0x000000080d047825 */ /* 0x000fca00078e0204 */
[----:B----4-:R2:W-:Y:S02]  /*0810*/  STG.E.64 desc[UR4][R4.64], R18 ;  /* 0x0000001204007986 */ /* 0x0105e4000c101b04 */
.L_x_2:
[----:B------:R-:W-:Y:S05]  /*0820*/  @!P1 EXIT ;  /* 0x000000000000994d */ /* 0x000fea0003800000 */
[----:B------:R-:W-:Y:S02]  /*0830*/  ISETP.NE.AND P0, PT, R7, 0x1, PT ;  /* 0x000000010700780c */ /* 0x000fe40003f05270 */
[----:B------:R-:W-:-:S04]  /*0840*/  LOP3.LUT R2, R2, 0x1, RZ, 0xc0, !PT ;  /* 0x0000000102027812 */ /* 0x000fc800078ec0ff */
[----:B------:R-:W-:-:S07]  /*0850*/  ISETP.NE.U32.AND P1, PT, R2, 0x1, PT ;  /* 0x000000010200780c */ /* 0x000fce0003f25070 */
[----:B------:R-:W-:Y:S06]  /*0860*/  @!P0 BRA `(.L_x_3) ;  /* 0x0000000000508947 */ /* 0x000fec0003800000 */
[----:B-12---:R-:W0:Y:S01]  /*0870*/  LDC.64 R4, c[0x0][0x390] ;  /* 0x0000e400ff047b82 */ /* 0x006e220000000a00 */
[----:B------:R-:W-:-:S07]  /*0880*/  IMAD R15, R6, R3, R0 ;  /* 0x00000003060f7224 */ /* 0x000fce00078e0200 */
[----:B------:R-:W1:Y:S01]  /*0890*/  LDC.64 R8, c[0x0][0x388] ;  /* 0x0000e200ff087b82 */ /* 0x000e620000000a00 */
[----:B0-----:R-:W-:-:S07]  /*08a0*/  IMAD.WIDE R12, R15, 0x4, R4 ;  /* 0x000000040f0c7825 */ /* 0x001fce00078e0204 */
[----:B------:R-:W0:Y:S01]  /*08b0*/  LDC.64 R4, c[0x0][0x380] ;  /* 0x0000e000ff047b82 */ /* 0x000e220000000a00 */
[----:B------:R-:W2:Y:S01]  /*08c0*/  LDG.E R2, desc[UR4][R12.64] ;  /* 0x000000040c027981 */ /* 0x000ea2000c1e1900 */
[----:B-1----:R-:W-:-:S05]  /*08d0*/  IMAD.WIDE R14, R15, 0x8, R8 ;  /* 0x000000080f0e7825 */ /* 0x002fca00078e0208 */
[----:B------:R-:W3:Y:S01]  /*08e0*/  LDG.E.64 R8, desc[UR4][R14.64] ;  /* 0x000000040e087981 */ /* 0x000ee2000c1e1b00 */
[----:B------:R-:W-:Y:S02]  /*08f0*/  IMAD R7, R6, R3, -0x1 ;  /* 0xffffffff06077424 */ /* 0x000fe400078e0203 */
[----:B------:R-:W-:-:S04]  /*0900*/  IMAD.WIDE R16, R3, 0x4, R12 ;  /* 0x0000000403107825 */ /* 0x000fc800078e020c */
[----:B------:R-:W-:Y:S01]  /*0910*/  IMAD.WIDE R18, R3, 0x8, R14 ;  /* 0x0000000803127825 */ /* 0x000fe200078e020e */
[----:B--2---:R-:W-:-:S05]  /*0920*/  IADD3 R11, PT, PT, R7, R2, RZ ;  /* 0x00000002070b7210 */ /* 0x004fca0007ffe0ff */
[----:B0-----:R-:W-:-:S05]  /*0930*/  IMAD.WIDE R10, R11, 0x8, R4 ;  /* 0x000000080b0a7825 */ /* 0x001fca00078e0204 */
[----:B---3--:R0:W-:Y:S04]  /*0940*/  STG.E.64 desc[UR4][R10.64], R8 ;  /* 0x000000080a007986 */ /* 0x0081e8000c101b04 */
[----:B------:R-:W2:Y:S04]  /*0950*/  LDG.E R16, desc[UR4][R16.64] ;  /* 0x0000000410107981 */ /* 0x000ea8000c1e1900 */
[----:B------:R-:W3:Y:S01]  /*0960*/  LDG.E.64 R12, desc[UR4][R18.64] ;  /* 0x00000004120c7981 */ /* 0x000ee2000c1e1b00 */
[----:B------:R-:W-:Y:S02]  /*0970*/  IADD3 R6, PT, PT, R6, 0x2, RZ ;  /* 0x0000000206067810 */ /* 0x000fe40007ffe0ff */
[----:B--2---:R-:W-:-:S05]  /*0980*/  IADD3 R7, PT, PT, R16, R3, R7 ;  /* 0x0000000310077210 */ /* 0x004fca0007ffe007 */
[----:B------:R-:W-:-:S05]  /*0990*/  IMAD.WIDE R4, R7, 0x8, R4 ;  /* 0x0000000807047825 */ /* 0x000fca00078e0204 */
[----:B---3--:R0:W-:Y:S02]  /*09a0*/  STG.E.64 desc[UR4][R4.64], R12 ;  /* 0x0000000c04007986 */ /* 0x0081e4000c101b04 */
.L_x_3:
[----:B------:R-:W-:Y:S05]  /*09b0*/  @P1 EXIT ;  /* 0x000000000000194d */ /* 0x000fea0003800000 */
[----:B012---:R-:W0:Y:S01]  /*09c0*/  LDC.64 R4, c[0x0][0x390] ;  /* 0x0000e400ff047b82 */ /* 0x007e220000000a00 */
[----:B------:R-:W-:-:S07]  /*09d0*/  IMAD R7, R6, R3, R0 ;  /* 0x0000000306077224 */ /* 0x000fce00078e0200 */
[----:B------:R-:W1:Y:S08]  /*09e0*/  LDC.64 R8, c[0x0][0x388] ;  /* 0x0000e200ff087b82 */ /* 0x000e700000000a00 */
[----:B------:R-:W2:Y:S01]  /*09f0*/  LDC.64 R10, c[0x0][0x380] ;  /* 0x0000e000ff0a7b82 */ /* 0x000ea20000000a00 */
[----:B0-----:R-:W-:-:S06]  /*0a00*/  IMAD.WIDE R4, R7, 0x4, R4 ;  /* 0x0000000407047825 */ /* 0x001fcc00078e0204 */
[----:B------:R-:W3:Y:S01]  /*0a10*/  LDG.E R4, desc[UR4][R4.64] ;  /* 0x0000000404047981 */ /* 0x000ee2000c1e1900 */
[----:B-1----:R-:W-:-:S06]  /*0a20*/  IMAD.WIDE R8, R7, 0x8, R8 ;  /* 0x0000000807087825 */ /* 0x002fcc00078e0208 */
[----:B------:R-:W4:Y:S01]  /*0a30*/  LDG.E.64 R8, desc[UR4][R8.64] ;  /* 0x0000000408087981 */ /* 0x000f22000c1e1b00 */
[----:B---3--:R-:W-:-:S05]  /*0a40*/  IMAD R3, R6, R3, R4 ;  /* 0x0000000306037224 */ /* 0x008fca00078e0204 */
[----:B------:R-:W-:-:S05]  /*0a50*/  IADD3 R3, PT, PT, R3, -0x1, RZ ;  /* 0xffffffff03037810 */ /* 0x000fca0007ffe0ff */
[----:B--2---:R-:W-:-:S05]  /*0a60*/  IMAD.WIDE R2, R3, 0x8, R10 ;  /* 0x0000000803027825 */ /* 0x004fca00078e020a */
[----:B----4-:R-:W-:Y:S01]  /*0a70*/  STG.E.64 desc[UR4][R2.64], R8 ;  /* 0x0000000802007986 */ /* 0x010fe2000c101b04 */
[----:B------:R-:W-:Y:S05]  /*0a80*/  EXIT ;  /* 0x000000000000794d */ /* 0x000fea0003800000 */
.L_x_4:
[----:B------:R-:W-:-:S00]  /*0a90*/  BRA `(.L_x_4) ;  /* 0xfffffffc00fc7947 */ /* 0x000fc0000383ffff */
[----:B------:R-:W-:-:S00]  /*0aa0*/  NOP ;  /* 0x0000000000007918 */ /* 0x000fc00000000000 */
        /* <DEDUP_REMOVED lines=13> */
.L_x_5:


//--------------------- .nv.shared.reserved.0     --------------------------
	.section	.nv.shared.reserved.0,"aw",@nobits
	.weak		__nv_reservedSMEM_offset_0_alias
	.size		__nv_reservedSMEM_offset_0_alias, 0, 64
	.other		__nv_reservedSMEM_offset_0_alias,@"STO_CUDA_RESERVED_SHARED STV_DEFAULT"
__nv_reservedSMEM_offset_0_alias:
	.zero		0
	.zero		64


//--------------------- .nv.constant0._Z9streamLBMPdPKdPKiii --------------------------
	.section	.nv.constant0._Z9streamLBMPdPKdPKiii,"a",@progbits
	.sectionflags	@""
	.align	4
.nv.constant0._Z9streamLBMPdPKdPKiii:
	.zero		928


//--------------------- SYMBOLS --------------------------

	.type		.nv.reservedSmem.offset0,@object
	.size		.nv.reservedSmem.offset0,0x4
